//
// Generated by NVIDIA NVVM Compiler
//
// Compiler Build ID: CL-36424714
// Cuda compilation tools, release 13.0, V13.0.88
// Based on NVVM 20.0.0
//

.version 9.0
.target sm_100
.address_size 64

	// .globl	_Z18printOnlyZeroBlockv
.extern .func  (.param .b32 func_retval0) vprintf
(
	.param .b64 vprintf_param_0,
	.param .b64 vprintf_param_1
)
;
.global .align 1 .b8 $str[25] = {72, 101, 108, 108, 111, 32, 102, 114, 111, 109, 32, 98, 108, 111, 99, 107, 32, 40, 48, 44, 48, 41, 33, 10};

.visible .entry _Z18printOnlyZeroBlockv()
{
	.reg .pred 	%p<2>;
	.reg .b32 	%r<6>;
	.reg .b64 	%rd<3>;

	mov.u32 	%r1, %ctaid.x;
	mov.u32 	%r2, %ctaid.y;
	or.b32  	%r3, %r1, %r2;
	setp.ne.s32 	%p1, %r3, 0;
	@%p1 bra 	$L__BB0_2;
	mov.u64 	%rd1, $str;
	cvta.global.u64 	%rd2, %rd1;
	{ // callseq 0, 0
	.param .b64 param0;
	st.param.b64 	[param0], %rd2;
	.param .b64 param1;
	st.param.b64 	[param1], 0;
	.param .b32 retval0;
	call.uni (retval0), 
	vprintf, 
	(
	param0, 
	param1
	);
	ld.param.b32 	%r4, [retval0];
	} // callseq 0
$L__BB0_2:
	ret;

}


// ===== COMPILED SASS (sm_100) =====

	.target	sm_100

	.elftype	@"ET_EXEC"


//--------------------- .note.nv.tkinfo           --------------------------
	.section	.note.nv.tkinfo,"",@"SHT_NOTE"
	.sectionflags	@"SHF_NOTE_NV_TKINFO"
	.tkinfo
        /*0018*/ 	.word	0x00000002
        /*0030*/ 	.string	""
        /*0030*/ 	.string	"ptxas"
        /*0030*/ 	.string	"Cuda compilation tools, release 13.0, V13.0.88"
        /*0030*/ 	.string	"Build cuda_13.0.r13.0/compiler.36424714_0"
        /*0030*/ 	.string	"-arch sm_100 -m 64 "



//--------------------- .note.nv.cuinfo           --------------------------
	.section	.note.nv.cuinfo,"",@"SHT_NOTE"
	.sectionflags	@"SHF_NOTE_NV_CUINFO"
        /*0018*/ 	.short	0x0002
        /*001a*/ 	.short	0x0064
        /*001c*/ 	.short	0x0082
	.zero		2


//--------------------- .nv.info                  --------------------------
	.section	.nv.info,"",@"SHT_CUDA_INFO"
	.align	4


	//----- nvinfo : EIATTR_REGCOUNT
	.align		4
        /*0000*/ 	.byte	0x04, 0x2f
        /*0002*/ 	.short	(.L_2 - .L_1)
	.align		4
.L_1:
        /*0004*/ 	.word	index@(_Z18printOnlyZeroBlockv)
        /*0008*/ 	.word	0x00000018


	//----- nvinfo : EIATTR_FRAME_SIZE
	.align		4
.L_2:
        /*000c*/ 	.byte	0x04, 0x11
        /*000e*/ 	.short	(.L_4 - .L_3)
	.align		4
.L_3:
        /*0010*/ 	.word	index@(_Z18printOnlyZeroBlockv)
        /*0014*/ 	.word	0x00000000


	//----- nvinfo : EIATTR_MIN_STACK_SIZE
	.align		4
.L_4:
        /*0018*/ 	.byte	0x04, 0x12
        /*001a*/ 	.short	(.L_6 - .L_5)
	.align		4
.L_5:
        /*001c*/ 	.word	index@(_Z18printOnlyZeroBlockv)
        /*0020*/ 	.word	0x00000000
.L_6:


//--------------------- .nv.compat                --------------------------
	.section	.nv.compat,"",@"SHT_CUDA_COMPAT_INFO"
	.align	4
        /*0000*/ 	.byte	0x02, 0x09, 0x00, 0x00, 0x02, 0x02, 0x01, 0x00, 0x02, 0x05, 0x05, 0x00, 0x03, 0x07, 0x01, 0x01
        /*0010*/ 	.byte	0x02, 0x03, 0x00, 0x00, 0x02, 0x06, 0x01, 0x00, 0x04, 0x0b, 0x08, 0x00, 0x09, 0x00, 0x00, 0x00
        /*0020*/ 	.byte	0x00, 0x00, 0x00, 0x00


//--------------------- .nv.info._Z18printOnlyZeroBlockv --------------------------
	.section	.nv.info._Z18printOnlyZeroBlockv,"",@"SHT_CUDA_INFO"
	.sectionflags	@""
	.align	4


	//----- nvinfo : EIATTR_CUDA_API_VERSION
	.align		4
        /*0000*/ 	.byte	0x04, 0x37
        /*0002*/ 	.short	(.L_8 - .L_7)
.L_7:
        /*0004*/ 	.word	0x00000082


	//----- nvinfo : EIATTR_SPARSE_MMA_MASK
	.align		4
.L_8:
        /*0008*/ 	.byte	0x03, 0x50
        /*000a*/ 	.short	0x0000


	//----- nvinfo : EIATTR_MAXREG_COUNT
	.align		4
        /*000c*/ 	.byte	0x03, 0x1b
        /*000e*/ 	.short	0x00ff


	//----- nvinfo : EIATTR_EXTERNS
	.align		4
        /*0010*/ 	.byte	0x04, 0x0f
        /*0012*/ 	.short	(.L_10 - .L_9)


	//   ....[0]....
	.align		4
.L_9:
        /*0014*/ 	.word	index@(vprintf)


	//----- nvinfo : EIATTR_MERCURY_ISA_VERSION
	.align		4
.L_10:
        /*0018*/ 	.byte	0x03, 0x5f
        /*001a*/ 	.short	0x0101


	//----- nvinfo : EIATTR_VRC_CTA_INIT_COUNT
	.align		4
        /*001c*/ 	.byte	0x02, 0x4a
	.zero		1
	.zero		1


	//----- nvinfo : EIATTR_SYSCALL_OFFSETS
	.align		4
        /*0020*/ 	.byte	0x04, 0x46
        /*0022*/ 	.short	(.L_12 - .L_11)


	//   ....[0]....
.L_11:
        /*0024*/ 	.word	0x000000c0


	//----- nvinfo : EIATTR_EXIT_INSTR_OFFSETS
	.align		4
.L_12:
        /*0028*/ 	.byte	0x04, 0x1c
        /*002a*/ 	.short	(.L_14 - .L_13)


	//   ....[0]....
.L_13:
        /*002c*/ 	.word	0x00000040


	//   ....[1]....
        /*0030*/ 	.word	0x000000d0


	//----- nvinfo : EIATTR_SW_WAR
	.align		4
.L_14:
        /*0034*/ 	.byte	0x04, 0x36
        /*0036*/ 	.short	(.L_16 - .L_15)
.L_15:
        /*0038*/ 	.word	0x00000008
.L_16:


//--------------------- .nv.callgraph             --------------------------
	.section	.nv.callgraph,"",@"SHT_CUDA_CALLGRAPH"
	.align	4
	.sectionentsize	8
	.align		4
        /*0000*/ 	.word	0x00000000
	.align		4
        /*0004*/ 	.word	0xffffffff
	.align		4
        /*0008*/ 	.word	index@(_Z18printOnlyZeroBlockv)
	.align		4
        /*000c*/ 	.word	index@(vprintf)
	.align		4
        /*0010*/ 	.word	0x00000000
	.align		4
        /*0014*/ 	.word	0xfffffffe
	.align		4
        /*0018*/ 	.word	0x00000000
	.align		4
        /*001c*/ 	.word	0xfffffffd
	.align		4
        /*0020*/ 	.word	0x00000000
	.align		4
        /*0024*/ 	.word	0xfffffffc


//--------------------- .nv.constant4             --------------------------
	.section	.nv.constant4,"a",@progbits
	.align	8
	.align		8
.nv.constant4:
        /*0000*/ 	.dword	vprintf
	.align		8
        /*0008*/ 	.dword	$str


//--------------------- .text._Z18printOnlyZeroBlockv --------------------------
	.section	.text._Z18printOnlyZeroBlockv,"ax",@progbits
	.align	128
        .global         _Z18printOnlyZeroBlockv
        .type           _Z18printOnlyZeroBlockv,@function
        .size           _Z18printOnlyZeroBlockv,(.L_x_2 - _Z18printOnlyZeroBlockv)
        .other          _Z18printOnlyZeroBlockv,@"STO_CUDA_ENTRY STV_DEFAULT"
_Z18printOnlyZeroBlockv:
.text._Z18printOnlyZeroBlockv:
[----:B------:R-:W0:Y:S01]  /*0000*/  LDC R1, c[0x0][0x37c] ;  /* 0x0000df00ff017b82 */ /* 0x000e220000000800 */
[----:B------:R-:W1:Y:S07]  /*0010*/  S2R R0, SR_CTAID.Y ;  /* 0x0000000000007919 */ /* 0x000e6e0000002600 */
[----:B------:R-:W1:Y:S02]  /*0020*/  S2UR UR4, SR_CTAID.X ;  /* 0x00000000000479c3 */ /* 0x000e640000002500 */
[----:B-1----:R-:W-:-:S13]  /*0030*/  LOP3.LUT P0, RZ, R0, UR4, RZ, 0xfc, !PT ;  /* 0x0000000400ff7c12 */ /* 0x002fda000f80fcff */
[----:B------:R-:W-:Y:S05]  /*0040*/  @P0 EXIT ;  /* 0x000000000000094d */ /* 0x000fea0003800000 */
[----:B------:R-:W-:Y:S01]  /*0050*/  MOV R0, 0x0 ;  /* 0x0000000000007802 */ /* 0x000fe20000000f00 */
[----:B------:R-:W1:Y:S01]  /*0060*/  LDCU.64 UR4, c[0x4][0x8] ;  /* 0x01000100ff0477ac */ /* 0x000e620008000a00 */
[----:B------:R-:W-:Y:S02]  /*0070*/  CS2R R6, SRZ ;  /* 0x0000000000067805 */ /* 0x000fe4000001ff00 */
[----:B------:R2:W3:Y:S01]  /*0080*/  LDC.64 R2, c[0x4][R0] ;  /* 0x0100000000027b82 */ /* 0x0004e20000000a00 */
[----:B-1----:R-:W-:Y:S02]  /*0090*/  IMAD.U32 R4, RZ, RZ, UR4 ;  /* 0x00000004ff047e24 */ /* 0x002fe4000f8e00ff */
[----:B--2---:R-:W-:-:S07]  /*00a0*/  IMAD.U32 R5, RZ, RZ, UR5 ;  /* 0x00000005ff057e24 */ /* 0x004fce000f8e00ff */
[----:B------:R-:W-:-:S07]  /*00b0*/  LEPC R20, `(.L_x_0) ;  /* 0x000000001014794e */ /* 0x000fce0000000000 */
[----:B0--3--:R-:W-:Y:S05]  /*00c0*/  CALL.ABS.NOINC R2 ;  /* 0x0000000002007343 */ /* 0x009fea0003c00000 */
.L_x_0:
[----:B------:R-:W-:Y:S05]  /*00d0*/  EXIT ;  /* 0x000000000000794d */ /* 0x000fea0003800000 */
.L_x_1:
[----:B------:R-:W-:-:S00]  /*00e0*/  BRA `(.L_x_1) ;  /* 0xfffffffc00fc7947 */ /* 0x000fc0000383ffff */
[----:B------:R-:W-:-:S00]  /*00f0*/  NOP ;  /* 0x0000000000007918 */ /* 0x000fc00000000000 */
        /* <DEDUP_REMOVED lines=8> */
.L_x_2:


//--------------------- .nv.global.init           --------------------------
	.section	.nv.global.init,"aw",@progbits
.nv.global.init:
	.type		$str,@object
	.size		$str,(.L_0 - $str)
$str:
        /*0000*/ 	.byte	0x48, 0x65, 0x6c, 0x6c, 0x6f, 0x20, 0x66, 0x72, 0x6f, 0x6d, 0x20, 0x62, 0x6c, 0x6f, 0x63, 0x6b
        /*0010*/ 	.byte	0x20, 0x28, 0x30, 0x2c, 0x30, 0x29, 0x21, 0x0a, 0x00
.L_0:


//--------------------- .nv.shared.reserved.0     --------------------------
	.section	.nv.shared.reserved.0,"aw",@nobits
	.weak		__nv_reservedSMEM_offset_0_alias
	.size		__nv_reservedSMEM_offset_0_alias, 0, 64
	.other		__nv_reservedSMEM_offset_0_alias,@"STO_CUDA_RESERVED_SHARED STV_DEFAULT"
__nv_reservedSMEM_offset_0_alias:
	.zero		0
	.zero		64


//--------------------- .nv.constant0._Z18printOnlyZeroBlockv --------------------------
	.section	.nv.constant0._Z18printOnlyZeroBlockv,"a",@progbits
	.sectionflags	@""
	.align	4
.nv.constant0._Z18printOnlyZeroBlockv:
	.zero		896


//--------------------- SYMBOLS --------------------------

	.type		.nv.reservedSmem.offset0,@object
	.size		.nv.reservedSmem.offset0,0x4
	.type		vprintf,@function
